	.headerflags	@"EF_CUDA_TEXMODE_UNIFIED EF_CUDA_64BIT_ADDRESS EF_CUDA_ACCELERATORS EF_CUDA_SM90 EF_CUDA_VIRTUAL_SM(EF_CUDA_SM90)"
	.elftype	@"ET_EXEC"


//--------------------- .nv.info                  --------------------------
	.section	.nv.info,"",@"SHT_CUDA_INFO"
	.align	4


	//----- nvinfo : EIATTR_REGCOUNT
	.align		4
        /*0000*/ 	.byte	0x04, 0x2f
        /*0002*/ 	.short	(.L_3 - .L_2)
	.align		4
.L_2:
        /*0004*/ 	.word	index@(triton_poi_fused__native_batch_norm_legit_no_training_add_convolution_relu_39)
        /*0008*/ 	.word	0x0000001f


	//----- nvinfo : EIATTR_MIN_STACK_SIZE
	.align		4
.L_3:
        /*000c*/ 	.byte	0x04, 0x12
        /*000e*/ 	.short	(.L_5 - .L_4)
	.align		4
.L_4:
        /*0010*/ 	.word	index@(triton_poi_fused__native_batch_norm_legit_no_training_add_convolution_relu_39)
        /*0014*/ 	.word	0x00000000


	//----- nvinfo : EIATTR_FRAME_SIZE
	.align		4
.L_5:
        /*0018*/ 	.byte	0x04, 0x11
        /*001a*/ 	.short	(.L_7 - .L_6)
	.align		4
.L_6:
        /*001c*/ 	.word	index@(triton_poi_fused__native_batch_norm_legit_no_training_add_convolution_relu_39)
        /*0020*/ 	.word	0x00000000


	//----- nvinfo : EIATTR_MIN_STACK_SIZE
	.align		4
.L_7:
        /*0024*/ 	.byte	0x04, 0x12
        /*0026*/ 	.short	(.L_9 - .L_8)
	.align		4
.L_8:
        /*0028*/ 	.word	index@(triton_poi_fused__native_batch_norm_legit_no_training_add_convolution_relu_39)
        /*002c*/ 	.word	0x00000000
.L_9:


//--------------------- .nv.info.triton_poi_fused__native_batch_norm_legit_no_training_add_convolution_relu_39 --------------------------
	.section	.nv.info.triton_poi_fused__native_batch_norm_legit_no_training_add_convolution_relu_39,"",@"SHT_CUDA_INFO"
	.sectionflags	@""
	.align	4


	//----- nvinfo : EIATTR_CUDA_API_VERSION
	.align		4
        /*0000*/ 	.byte	0x04, 0x37
        /*0002*/ 	.short	(.L_11 - .L_10)
.L_10:
        /*0004*/ 	.word	0x0000007c


	//----- nvinfo : EIATTR_KPARAM_INFO
	.align		4
.L_11:
        /*0008*/ 	.byte	0x04, 0x17
        /*000a*/ 	.short	(.L_13 - .L_12)
.L_12:
        /*000c*/ 	.word	0x00000000
        /*0010*/ 	.short	0x000a
        /*0012*/ 	.short	0x0050
        /*0014*/ 	.byte	0x00, 0xf0, 0x11, 0x00


	//----- nvinfo : EIATTR_KPARAM_INFO
	.align		4
.L_13:
        /*0018*/ 	.byte	0x04, 0x17
        /*001a*/ 	.short	(.L_15 - .L_14)
.L_14:
        /*001c*/ 	.word	0x00000000
        /*0020*/ 	.short	0x0009
        /*0022*/ 	.short	0x0048
        /*0024*/ 	.byte	0x00, 0xf4, 0x21, 0x00


	//----- nvinfo : EIATTR_KPARAM_INFO
	.align		4
.L_15:
        /*0028*/ 	.byte	0x04, 0x17
        /*002a*/ 	.short	(.L_17 - .L_16)
.L_16:
        /*002c*/ 	.word	0x00000000
        /*0030*/ 	.short	0x0008
        /*0032*/ 	.short	0x0040
        /*0034*/ 	.byte	0x00, 0xf4, 0x21, 0x00


	//----- nvinfo : EIATTR_KPARAM_INFO
	.align		4
.L_17:
        /*0038*/ 	.byte	0x04, 0x17
        /*003a*/ 	.short	(.L_19 - .L_18)
.L_18:
        /*003c*/ 	.word	0x00000000
        /*0040*/ 	.short	0x0007
        /*0042*/ 	.short	0x0038
        /*0044*/ 	.byte	0x00, 0xf4, 0x21, 0x00


	//----- nvinfo : EIATTR_KPARAM_INFO
	.align		4
.L_19:
        /*0048*/ 	.byte	0x04, 0x17
        /*004a*/ 	.short	(.L_21 - .L_20)
.L_20:
        /*004c*/ 	.word	0x00000000
        /*0050*/ 	.short	0x0006
        /*0052*/ 	.short	0x0030
        /*0054*/ 	.byte	0x00, 0xf4, 0x21, 0x00


	//----- nvinfo : EIATTR_KPARAM_INFO
	.align		4
.L_21:
        /*0058*/ 	.byte	0x04, 0x17
        /*005a*/ 	.short	(.L_23 - .L_22)
.L_22:
        /*005c*/ 	.word	0x00000000
        /*0060*/ 	.short	0x0005
        /*0062*/ 	.short	0x0028
        /*0064*/ 	.byte	0x00, 0xf4, 0x21, 0x00


	//----- nvinfo : EIATTR_KPARAM_INFO
	.align		4
.L_23:
        /*0068*/ 	.byte	0x04, 0x17
        /*006a*/ 	.short	(.L_25 - .L_24)
.L_24:
        /*006c*/ 	.word	0x00000000
        /*0070*/ 	.short	0x0004
        /*0072*/ 	.short	0x0020
        /*0074*/ 	.byte	0x00, 0xf4, 0x21, 0x00


	//----- nvinfo : EIATTR_KPARAM_INFO
	.align		4
.L_25:
        /*0078*/ 	.byte	0x04, 0x17
        /*007a*/ 	.short	(.L_27 - .L_26)
.L_26:
        /*007c*/ 	.word	0x00000000
        /*0080*/ 	.short	0x0003
        /*0082*/ 	.short	0x0018
        /*0084*/ 	.byte	0x00, 0xf4, 0x21, 0x00


	//----- nvinfo : EIATTR_KPARAM_INFO
	.align		4
.L_27:
        /*0088*/ 	.byte	0x04, 0x17
        /*008a*/ 	.short	(.L_29 - .L_28)
.L_28:
        /*008c*/ 	.word	0x00000000
        /*0090*/ 	.short	0x0002
        /*0092*/ 	.short	0x0010
        /*0094*/ 	.byte	0x00, 0xf4, 0x21, 0x00


	//----- nvinfo : EIATTR_KPARAM_INFO
	.align		4
.L_29:
        /*0098*/ 	.byte	0x04, 0x17
        /*009a*/ 	.short	(.L_31 - .L_30)
.L_30:
        /*009c*/ 	.word	0x00000000
        /*00a0*/ 	.short	0x0001
        /*00a2*/ 	.short	0x0008
        /*00a4*/ 	.byte	0x00, 0xf4, 0x21, 0x00


	//----- nvinfo : EIATTR_KPARAM_INFO
	.align		4
.L_31:
        /*00a8*/ 	.byte	0x04, 0x17
        /*00aa*/ 	.short	(.L_33 - .L_32)
.L_32:
        /*00ac*/ 	.word	0x00000000
        /*00b0*/ 	.short	0x0000
        /*00b2*/ 	.short	0x0000
        /*00b4*/ 	.byte	0x00, 0xf4, 0x21, 0x00


	//----- nvinfo : EIATTR_SPARSE_MMA_MASK
	.align		4
.L_33:
        /*00b8*/ 	.byte	0x03, 0x50
        /*00ba*/ 	.short	0x0000


	//----- nvinfo : EIATTR_MAXREG_COUNT
	.align		4
        /*00bc*/ 	.byte	0x03, 0x1b
        /*00be*/ 	.short	0x00ff


	//----- nvinfo : EIATTR_EXIT_INSTR_OFFSETS
	.align		4
        /*00c0*/ 	.byte	0x04, 0x1c
        /*00c2*/ 	.short	(.L_35 - .L_34)


	//   ....[0]....
.L_34:
        /*00c4*/ 	.word	0x00000450


	//   ....[1]....
        /*00c8*/ 	.word	0x00000470


	//----- nvinfo : EIATTR_REQNTID
	.align		4
.L_35:
        /*00cc*/ 	.byte	0x04, 0x10
        /*00ce*/ 	.short	(.L_37 - .L_36)
.L_36:
        /*00d0*/ 	.word	0x00000020
        /*00d4*/ 	.word	0x00000001
        /*00d8*/ 	.word	0x00000001


	//----- nvinfo : EIATTR_CBANK_PARAM_SIZE
	.align		4
.L_37:
        /*00dc*/ 	.byte	0x03, 0x19
        /*00de*/ 	.short	0x0054


	//----- nvinfo : EIATTR_PARAM_CBANK
	.align		4
        /*00e0*/ 	.byte	0x04, 0x0a
        /*00e2*/ 	.short	(.L_39 - .L_38)
	.align		4
.L_38:
        /*00e4*/ 	.word	index@(.nv.constant0.triton_poi_fused__native_batch_norm_legit_no_training_add_convolution_relu_39)
        /*00e8*/ 	.short	0x0210
        /*00ea*/ 	.short	0x0054


	//----- nvinfo : EIATTR_SW_WAR
	.align		4
.L_39:
        /*00ec*/ 	.byte	0x04, 0x36
        /*00ee*/ 	.short	(.L_41 - .L_40)
.L_40:
        /*00f0*/ 	.word	0x00000008
.L_41:


//--------------------- .nv.callgraph             --------------------------
	.section	.nv.callgraph,"",@"SHT_CUDA_CALLGRAPH"
	.align	4
	.sectionentsize	8
	.align		4
        /*0000*/ 	.word	0x00000000
	.align		4
        /*0004*/ 	.word	0xffffffff
	.align		4
        /*0008*/ 	.word	0x00000000
	.align		4
        /*000c*/ 	.word	0xfffffffe
	.align		4
        /*0010*/ 	.word	0x00000000
	.align		4
        /*0014*/ 	.word	0xfffffffd
	.align		4
        /*0018*/ 	.word	0x00000000
	.align		4
        /*001c*/ 	.word	0xfffffffc


//--------------------- .nv.constant4             --------------------------
	.section	.nv.constant4,"a",@progbits
	.align	8
	.align		8
.nv.constant4:
        /*0000*/ 	.dword	_$_str
	.align		8
        /*0008*/ 	.dword	_$_str_$_2


//--------------------- .text.triton_poi_fused__native_batch_norm_legit_no_training_add_convolution_relu_39 --------------------------
	.section	.text.triton_poi_fused__native_batch_norm_legit_no_training_add_convolution_relu_39,"ax",@progbits
	.align	128
        .global         triton_poi_fused__native_batch_norm_legit_no_training_add_convolution_relu_39
        .type           triton_poi_fused__native_batch_norm_legit_no_training_add_convolution_relu_39,@function
        .size           triton_poi_fused__native_batch_norm_legit_no_training_add_convolution_relu_39,(.L_x_1 - triton_poi_fused__native_batch_norm_legit_no_training_add_convolution_relu_39)
        .other          triton_poi_fused__native_batch_norm_legit_no_training_add_convolution_relu_39,@"STO_CUDA_ENTRY STV_DEFAULT"
triton_poi_fused__native_batch_norm_legit_no_training_add_convolution_relu_39:
.text.triton_poi_fused__native_batch_norm_legit_no_training_add_convolution_relu_39:
[----:B------:R-:W0:Y:S01]  /*0000*/  LDC R1, c[0x0][0x28] ;  /* 0x00000a00ff017b82 */ /* 0x000e220000000800 */
[----:B------:R-:W1:Y:S07]  /*0010*/  S2R R28, SR_TID.X ;  /* 0x00000000001c7919 */ /* 0x000e6e0000002100 */
[----:B------:R-:W2:Y:S01]  /*0020*/  LDC.64 R2, c[0x0][0x240] ;  /* 0x00009000ff027b82 */ /* 0x000ea20000000a00 */
[----:B------:R-:W-:Y:S01]  /*0030*/  CS2R R26, SRZ ;  /* 0x00000000001a7805 */ /* 0x000fe2000001ff00 */
[----:B------:R-:W-:Y:S01]  /*0040*/  ULDC.64 UR4, c[0x0][0x208] ;  /* 0x0000820000047ab9 */ /* 0x000fe20000000a00 */
[----:B------:R-:W3:Y:S05]  /*0050*/  S2R R5, SR_CTAID.X ;  /* 0x0000000000057919 */ /* 0x000eea0000002500 */
[----:B------:R-:W4:Y:S08]  /*0060*/  LDC.64 R6, c[0x0][0x220] ;  /* 0x00008800ff067b82 */ /* 0x000f300000000a00 */
[----:B------:R-:W5:Y:S08]  /*0070*/  LDC.64 R8, c[0x0][0x228] ;  /* 0x00008a00ff087b82 */ /* 0x000f700000000a00 */
[----:B------:R-:W5:Y:S01]  /*0080*/  LDC.64 R10, c[0x0][0x230] ;  /* 0x00008c00ff0a7b82 */ /* 0x000f620000000a00 */
[----:B-1----:R-:W-:-:S07]  /*0090*/  LOP3.LUT R0, R28, 0xf, RZ, 0xc0, !PT ;  /* 0x0000000f1c007812 */ /* 0x002fce00078ec0ff */
[----:B------:R-:W1:Y:S01]  /*00a0*/  LDC.64 R12, c[0x0][0x210] ;  /* 0x00008400ff0c7b82 */ /* 0x000e620000000a00 */
[----:B---3--:R-:W-:Y:S02]  /*00b0*/  SHF.R.S32.HI R4, RZ, 0x1b, R5 ;  /* 0x0000001bff047819 */ /* 0x008fe40000011405 */
[----:B------:R-:W-:Y:S02]  /*00c0*/  LEA R0, R5, R0, 0x4 ;  /* 0x0000000005007211 */ /* 0x000fe400078e20ff */
[----:B------:R-:W-:-:S03]  /*00d0*/  SGXT R5, R4, 0x1 ;  /* 0x000000010405781a */ /* 0x000fc60000000200 */
[----:B------:R-:W3:Y:S01]  /*00e0*/  LDC.64 R14, c[0x0][0x238] ;  /* 0x00008e00ff0e7b82 */ /* 0x000ee20000000a00 */
[----:B------:R-:W-:Y:S02]  /*00f0*/  ISETP.GE.AND P0, PT, R0, 0x10, PT ;  /* 0x000000100000780c */ /* 0x000fe40003f06270 */
[----:B------:R-:W-:-:S04]  /*0100*/  LEA.HI R5, R5, R0, RZ, 0x2 ;  /* 0x0000000005057211 */ /* 0x000fc800078f10ff */
[----:B------:R-:W-:Y:S01]  /*0110*/  LOP3.LUT R5, R5, 0xfffffffc, RZ, 0xc0, !PT ;  /* 0xfffffffc05057812 */ /* 0x000fe200078ec0ff */
[----:B------:R-:W3:Y:S03]  /*0120*/  LDC.64 R16, c[0x0][0x248] ;  /* 0x00009200ff107b82 */ /* 0x000ee60000000a00 */
[----:B------:R-:W-:-:S05]  /*0130*/  IADD3 R21, R0, -R5, RZ ;  /* 0x8000000500157210 */ /* 0x000fca0007ffe0ff */
[----:B--2---:R-:W-:Y:S01]  /*0140*/  IMAD.WIDE R2, R21, 0x4, R2 ;  /* 0x0000000415027825 */ /* 0x004fe200078e0202 */
[----:B------:R-:W2:Y:S04]  /*0150*/  LDC.64 R4, c[0x0][0x218] ;  /* 0x00008600ff047b82 */ /* 0x000ea80000000a00 */
[----:B------:R1:W3:Y:S01]  /*0160*/  @!P0 LDG.E.EL R27, desc[UR4][R2.64] ;  /* 0x00000004021b8981 */ /* 0x0002e2000c2e1900 */
[----:B------:R-:W-:Y:S02]  /*0170*/  CS2R R22, SRZ ;  /* 0x0000000000167805 */ /* 0x000fe4000001ff00 */
[----:B------:R-:W-:Y:S01]  /*0180*/  CS2R R24, SRZ ;  /* 0x0000000000187805 */ /* 0x000fe2000001ff00 */
[----:B------:R-:W3:Y:S01]  /*0190*/  LDC.64 R18, c[0x0][0x250] ;  /* 0x00009400ff127b82 */ /* 0x000ee20000000a00 */
[----:B------:R-:W-:Y:S01]  /*01a0*/  HFMA2.MMA R20, -RZ, RZ, 0, 0 ;  /* 0x00000000ff147435 */ /* 0x000fe200000001ff */
[----:B----4-:R-:W-:-:S04]  /*01b0*/  IMAD.WIDE R6, R0, 0x4, R6 ;  /* 0x0000000400067825 */ /* 0x010fc800078e0206 */
[C---:B-----5:R-:W-:Y:S01]  /*01c0*/  IMAD.WIDE R8, R21.reuse, 0x4, R8 ;  /* 0x0000000415087825 */ /* 0x060fe200078e0208 */
[----:B------:R3:W4:Y:S03]  /*01d0*/  @!P0 LDG.E R22, desc[UR4][R6.64] ;  /* 0x0000000406168981 */ /* 0x000726000c1e1900 */
[C---:B0-----:R-:W-:Y:S01]  /*01e0*/  IMAD.WIDE R10, R0.reuse, 0x4, R10 ;  /* 0x00000004000a7825 */ /* 0x041fe200078e020a */
[----:B------:R0:W4:Y:S03]  /*01f0*/  @!P0 LDG.E.EL R25, desc[UR4][R8.64] ;  /* 0x0000000408198981 */ /* 0x000126000c2e1900 */
[----:B-1----:R-:W-:Y:S01]  /*0200*/  IMAD.WIDE R2, R0, 0x4, R12 ;  /* 0x0000000400027825 */ /* 0x002fe200078e020c */
[----:B------:R-:W5:Y:S03]  /*0210*/  @!P0 LDG.E R24, desc[UR4][R10.64] ;  /* 0x000000040a188981 */ /* 0x000f66000c1e1900 */
[C---:B--2---:R-:W-:Y:S01]  /*0220*/  IMAD.WIDE R4, R21.reuse, 0x4, R4 ;  /* 0x0000000415047825 */ /* 0x044fe200078e0204 */
[----:B------:R-:W2:Y:S04]  /*0230*/  @!P0 LDG.E R20, desc[UR4][R2.64] ;  /* 0x0000000402148981 */ /* 0x000ea8000c1e1900 */
[----:B------:R1:W2:Y:S01]  /*0240*/  @!P0 LDG.E.EL R23, desc[UR4][R4.64] ;  /* 0x0000000404178981 */ /* 0x0002a2000c2e1900 */
[----:B---3--:R-:W-:Y:S01]  /*0250*/  IMAD.WIDE R6, R21, 0x4, R14 ;  /* 0x0000000415067825 */ /* 0x008fe200078e020e */
[----:B------:R-:W-:-:S04]  /*0260*/  CS2R R14, SRZ ;  /* 0x00000000000e7805 */ /* 0x000fc8000001ff00 */
[----:B------:R3:W2:Y:S01]  /*0270*/  @!P0 LDG.E.EL R26, desc[UR4][R6.64] ;  /* 0x00000004061a8981 */ /* 0x0006a2000c2e1900 */
[C---:B0-----:R-:W-:Y:S01]  /*0280*/  IMAD.WIDE R8, R21.reuse, 0x4, R16 ;  /* 0x0000000415087825 */ /* 0x041fe200078e0210 */
[----:B-1----:R-:W0:Y:S03]  /*0290*/  LDC.64 R4, c[0x0][0x258] ;  /* 0x00009600ff047b82 */ /* 0x002e260000000a00 */
[----:B------:R-:W-:Y:S01]  /*02a0*/  IMAD.WIDE R12, R21, 0x4, R18 ;  /* 0x00000004150c7825 */ /* 0x000fe200078e0212 */
[----:B------:R-:W2:Y:S04]  /*02b0*/  @!P0 LDG.E.EL R14, desc[UR4][R8.64] ;  /* 0x00000004080e8981 */ /* 0x000ea8000c2e1900 */
[----:B------:R-:W2:Y:S01]  /*02c0*/  @!P0 LDG.E.EL R15, desc[UR4][R12.64] ;  /* 0x000000040c0f8981 */ /* 0x000ea2000c2e1900 */
[----:B---3--:R-:W-:Y:S01]  /*02d0*/  MOV R7, 0x3e800000 ;  /* 0x3e80000000077802 */ /* 0x008fe20000000f00 */
[----:B0-----:R-:W-:-:S04]  /*02e0*/  IMAD.WIDE R4, R0, 0x4, R4 ;  /* 0x0000000400047825 */ /* 0x001fc800078e0204 */
[----:B------:R-:W-:-:S04]  /*02f0*/  FADD R27, R27, 9.9999997473787516356e-06 ;  /* 0x3727c5ac1b1b7421 */ /* 0x000fc80000000000 */
[----:B------:R-:W0:Y:S02]  /*0300*/  MUFU.SQRT R10, R27 ;  /* 0x0000001b000a7308 */ /* 0x000e240000002000 */
[C---:B0-----:R-:W-:Y:S02]  /*0310*/  FSETP.GT.AND P0, PT, R10.reuse, 8.50705917302346158658e+37, PT ;  /* 0x7e8000000a00780b */ /* 0x041fe40003f04000 */
[----:B------:R-:W-:-:S11]  /*0320*/  FSETP.GEU.AND P1, PT, R10, 1.175494350822287508e-38, PT ;  /* 0x008000000a00780b */ /* 0x000fd60003f2e000 */
[----:B------:R-:W-:-:S04]  /*0330*/  @P0 FMUL R10, R10, 0.25 ;  /* 0x3e8000000a0a0820 */ /* 0x000fc80000400000 */
[----:B------:R-:W-:Y:S01]  /*0340*/  @!P1 FMUL R10, R10, 16777216 ;  /* 0x4b8000000a0a9820 */ /* 0x000fe20000400000 */
[----:B----4-:R-:W-:-:S05]  /*0350*/  FADD R25, R25, R22 ;  /* 0x0000001619197221 */ /* 0x010fca0000000000 */
[----:B------:R-:W0:Y:S01]  /*0360*/  MUFU.RCP R10, R10 ;  /* 0x0000000a000a7308 */ /* 0x000e220000001000 */
[----:B------:R-:W-:Y:S01]  /*0370*/  FSEL R7, R7, 1, P0 ;  /* 0x3f80000007077808 */ /* 0x000fe20000000000 */
[----:B-----5:R-:W-:Y:S01]  /*0380*/  FADD R25, R25, R24 ;  /* 0x0000001819197221 */ /* 0x020fe20000000000 */
[----:B--2---:R-:W-:Y:S01]  /*0390*/  FADD R20, R23, R20 ;  /* 0x0000001417147221 */ /* 0x004fe20000000000 */
[----:B------:R-:W-:Y:S02]  /*03a0*/  LOP3.LUT P0, RZ, R28, 0x10, RZ, 0xc0, !PT ;  /* 0x000000101cff7812 */ /* 0x000fe4000780c0ff */
[----:B------:R-:W-:Y:S01]  /*03b0*/  @!P1 FMUL R7, R7, 16777216 ;  /* 0x4b80000007079820 */ /* 0x000fe20000400000 */
[----:B------:R-:W-:Y:S01]  /*03c0*/  FADD R25, R20, R25 ;  /* 0x0000001914197221 */ /* 0x000fe20000000000 */
[----:B------:R-:W-:-:S03]  /*03d0*/  ISETP.LT.AND P0, PT, R0, 0x10, !P0 ;  /* 0x000000100000780c */ /* 0x000fc60004701270 */
[----:B------:R-:W-:Y:S01]  /*03e0*/  FADD R26, R25, -R26 ;  /* 0x8000001a191a7221 */ /* 0x000fe20000000000 */
[----:B0-----:R-:W-:-:S04]  /*03f0*/  FMUL R7, R10, R7 ;  /* 0x000000070a077220 */ /* 0x001fc80000400000 */
[----:B------:R-:W-:-:S04]  /*0400*/  FMUL R26, R26, R7 ;  /* 0x000000071a1a7220 */ /* 0x000fc80000400000 */
[----:B------:R-:W-:Y:S01]  /*0410*/  FFMA R14, R26, R14, R15 ;  /* 0x0000000e1a0e7223 */ /* 0x000fe2000000000f */
[----:B------:R0:W-:Y:S04]  /*0420*/  @P0 STG.E desc[UR4][R2.64], R25 ;  /* 0x0000001902000986 */ /* 0x0001e8000c101904 */
[----:B------:R-:W-:-:S04]  /*0430*/  FSETP.GEU.AND P1, PT, R14, RZ, PT ;  /* 0x000000ff0e00720b */ /* 0x000fc80003f2e000 */
[----:B------:R-:W-:Y:S01]  /*0440*/  FSEL R7, R14, RZ, P1 ;  /* 0x000000ff0e077208 */ /* 0x000fe20000800000 */
[----:B0-----:R-:W-:Y:S08]  /*0450*/  @!P0 EXIT ;  /* 0x000000000000894d */ /* 0x001ff00003800000 */
[----:B------:R-:W-:Y:S01]  /*0460*/  STG.E desc[UR4][R4.64], R7 ;  /* 0x0000000704007986 */ /* 0x000fe2000c101904 */
[----:B------:R-:W-:Y:S05]  /*0470*/  EXIT ;  /* 0x000000000000794d */ /* 0x000fea0003800000 */
.L_x_0:
[----:B------:R-:W-:-:S00]  /*0480*/  BRA `(.L_x_0) ;  /* 0xfffffffc00fc7947 */ /* 0x000fc0000383ffff */
[----:B------:R-:W-:-:S00]  /*0490*/  NOP ;  /* 0x0000000000007918 */ /* 0x000fc00000000000 */
        /* <DEDUP_REMOVED lines=14> */
.L_x_1:


//--------------------- .nv.global.init           --------------------------
	.section	.nv.global.init,"aw",@progbits
.nv.global.init:
	.type		_$_str,@object
	.size		_$_str,(_$_str_$_2 - _$_str)
_$_str:
        /*0000*/ 	.byte	0x5f, 0x5f, 0x43, 0x55, 0x44, 0x41, 0x5f, 0x46, 0x54, 0x5a, 0x00
	.type		_$_str_$_2,@object
	.size		_$_str_$_2,(.L_1 - _$_str_$_2)
_$_str_$_2:
        /*000b*/ 	.byte	0x5f, 0x5f, 0x43, 0x55, 0x44, 0x41, 0x5f, 0x50, 0x52, 0x45, 0x43, 0x5f, 0x53, 0x51, 0x52, 0x54
        /*001b*/ 	.byte	0x00
.L_1:


//--------------------- .nv.constant0.triton_poi_fused__native_batch_norm_legit_no_training_add_convolution_relu_39 --------------------------
	.section	.nv.constant0.triton_poi_fused__native_batch_norm_legit_no_training_add_convolution_relu_39,"a",@progbits
	.sectionflags	@""
	.align	4
.nv.constant0.triton_poi_fused__native_batch_norm_legit_no_training_add_convolution_relu_39:
	.zero		612
